//
// Generated by NVIDIA NVVM Compiler
//
// Compiler Build ID: CL-36424714
// Cuda compilation tools, release 13.0, V13.0.88
// Based on NVVM 20.0.0
//

.version 9.0
.target sm_100
.address_size 64

	// .globl	_Z7processPKhPjj

.visible .entry _Z7processPKhPjj(
	.param .u64 .ptr .align 1 _Z7processPKhPjj_param_0,
	.param .u64 .ptr .align 1 _Z7processPKhPjj_param_1,
	.param .u32 _Z7processPKhPjj_param_2
)
{
	.reg .pred 	%p<5>;
	.reg .b16 	%rs<2>;
	.reg .b32 	%r<208>;
	.reg .b64 	%rd<20>;

	ld.param.u64 	%rd8, [_Z7processPKhPjj_param_0];
	ld.param.u64 	%rd9, [_Z7processPKhPjj_param_1];
	ld.param.u32 	%r5, [_Z7processPKhPjj_param_2];
	setp.eq.s32 	%p1, %r5, 0;
	@%p1 bra 	$L__BB0_7;
	mov.u32 	%r7, %ctaid.x;
	mov.u32 	%r8, %nctaid.x;
	mov.u32 	%r9, %ctaid.y;
	mad.lo.s32 	%r10, %r9, %r8, %r7;
	mov.u32 	%r11, %ntid.x;
	mov.u32 	%r12, %tid.x;
	mad.lo.s32 	%r13, %r10, %r11, %r12;
	mul.wide.u32 	%rd1, %r13, %r5;
	cvta.to.global.u64 	%rd2, %rd9;
	cvta.to.global.u64 	%rd3, %rd8;
	mov.b32 	%r206, 0;
$L__BB0_2:
	cvt.u64.u32 	%rd11, %r206;
	add.s64 	%rd12, %rd1, %rd11;
	shl.b64 	%rd13, %rd12, 8;
	add.s64 	%rd4, %rd2, %rd13;
	shl.b64 	%rd14, %rd12, 6;
	add.s64 	%rd5, %rd3, %rd14;
	mov.b64 	%rd19, 0;
$L__BB0_3:
	add.s64 	%rd15, %rd5, %rd19;
	ld.global.u8 	%rs1, [%rd15];
	add.s64 	%rd16, %rd4, %rd19;
	st.global.u8 	[%rd16], %rs1;
	add.s64 	%rd7, %rd19, 1;
	setp.lt.u64 	%p2, %rd19, 63;
	mov.u64 	%rd19, %rd7;
	@%p2 bra 	$L__BB0_3;
	ld.global.u32 	%r15, [%rd4];
	shr.u32 	%r16, %r15, 8;
	and.b32  	%r17, %r16, 65280;
	shl.b32 	%r18, %r15, 24;
	shf.l.wrap.b32 	%r19, %r15, %r15, 8;
	and.b32  	%r20, %r19, 16711935;
	or.b32  	%r21, %r20, %r17;
	or.b32  	%r22, %r21, %r18;
	st.global.u32 	[%rd4], %r22;
	ld.global.u32 	%r23, [%rd4+4];
	shr.u32 	%r24, %r23, 8;
	and.b32  	%r25, %r24, 65280;
	shl.b32 	%r26, %r23, 24;
	shf.l.wrap.b32 	%r27, %r23, %r23, 8;
	and.b32  	%r28, %r27, 16711935;
	or.b32  	%r29, %r28, %r25;
	or.b32  	%r30, %r29, %r26;
	st.global.u32 	[%rd4+4], %r30;
	ld.global.u32 	%r31, [%rd4+8];
	shr.u32 	%r32, %r31, 8;
	and.b32  	%r33, %r32, 65280;
	shl.b32 	%r34, %r31, 24;
	shf.l.wrap.b32 	%r35, %r31, %r31, 8;
	and.b32  	%r36, %r35, 16711935;
	or.b32  	%r37, %r36, %r33;
	or.b32  	%r38, %r37, %r34;
	st.global.u32 	[%rd4+8], %r38;
	ld.global.u32 	%r39, [%rd4+12];
	shr.u32 	%r40, %r39, 8;
	and.b32  	%r41, %r40, 65280;
	shl.b32 	%r42, %r39, 24;
	shf.l.wrap.b32 	%r43, %r39, %r39, 8;
	and.b32  	%r44, %r43, 16711935;
	or.b32  	%r45, %r44, %r41;
	or.b32  	%r46, %r45, %r42;
	st.global.u32 	[%rd4+12], %r46;
	ld.global.u32 	%r47, [%rd4+16];
	shr.u32 	%r48, %r47, 8;
	and.b32  	%r49, %r48, 65280;
	shl.b32 	%r50, %r47, 24;
	shf.l.wrap.b32 	%r51, %r47, %r47, 8;
	and.b32  	%r52, %r51, 16711935;
	or.b32  	%r53, %r52, %r49;
	or.b32  	%r54, %r53, %r50;
	st.global.u32 	[%rd4+16], %r54;
	ld.global.u32 	%r55, [%rd4+20];
	shr.u32 	%r56, %r55, 8;
	and.b32  	%r57, %r56, 65280;
	shl.b32 	%r58, %r55, 24;
	shf.l.wrap.b32 	%r59, %r55, %r55, 8;
	and.b32  	%r60, %r59, 16711935;
	or.b32  	%r61, %r60, %r57;
	or.b32  	%r62, %r61, %r58;
	st.global.u32 	[%rd4+20], %r62;
	ld.global.u32 	%r63, [%rd4+24];
	shr.u32 	%r64, %r63, 8;
	and.b32  	%r65, %r64, 65280;
	shl.b32 	%r66, %r63, 24;
	shf.l.wrap.b32 	%r67, %r63, %r63, 8;
	and.b32  	%r68, %r67, 16711935;
	or.b32  	%r69, %r68, %r65;
	or.b32  	%r70, %r69, %r66;
	st.global.u32 	[%rd4+24], %r70;
	ld.global.u32 	%r71, [%rd4+28];
	shr.u32 	%r72, %r71, 8;
	and.b32  	%r73, %r72, 65280;
	shl.b32 	%r74, %r71, 24;
	shf.l.wrap.b32 	%r75, %r71, %r71, 8;
	and.b32  	%r76, %r75, 16711935;
	or.b32  	%r77, %r76, %r73;
	or.b32  	%r78, %r77, %r74;
	st.global.u32 	[%rd4+28], %r78;
	ld.global.u32 	%r79, [%rd4+32];
	shr.u32 	%r80, %r79, 8;
	and.b32  	%r81, %r80, 65280;
	shl.b32 	%r82, %r79, 24;
	shf.l.wrap.b32 	%r83, %r79, %r79, 8;
	and.b32  	%r84, %r83, 16711935;
	or.b32  	%r85, %r84, %r81;
	or.b32  	%r86, %r85, %r82;
	st.global.u32 	[%rd4+32], %r86;
	ld.global.u32 	%r87, [%rd4+36];
	shr.u32 	%r88, %r87, 8;
	and.b32  	%r89, %r88, 65280;
	shl.b32 	%r90, %r87, 24;
	shf.l.wrap.b32 	%r91, %r87, %r87, 8;
	and.b32  	%r92, %r91, 16711935;
	or.b32  	%r93, %r92, %r89;
	or.b32  	%r94, %r93, %r90;
	st.global.u32 	[%rd4+36], %r94;
	ld.global.u32 	%r95, [%rd4+40];
	shr.u32 	%r96, %r95, 8;
	and.b32  	%r97, %r96, 65280;
	shl.b32 	%r98, %r95, 24;
	shf.l.wrap.b32 	%r99, %r95, %r95, 8;
	and.b32  	%r100, %r99, 16711935;
	or.b32  	%r101, %r100, %r97;
	or.b32  	%r102, %r101, %r98;
	st.global.u32 	[%rd4+40], %r102;
	ld.global.u32 	%r103, [%rd4+44];
	shr.u32 	%r104, %r103, 8;
	and.b32  	%r105, %r104, 65280;
	shl.b32 	%r106, %r103, 24;
	shf.l.wrap.b32 	%r107, %r103, %r103, 8;
	and.b32  	%r108, %r107, 16711935;
	or.b32  	%r109, %r108, %r105;
	or.b32  	%r110, %r109, %r106;
	st.global.u32 	[%rd4+44], %r110;
	ld.global.u32 	%r111, [%rd4+48];
	shr.u32 	%r112, %r111, 8;
	and.b32  	%r113, %r112, 65280;
	shl.b32 	%r114, %r111, 24;
	shf.l.wrap.b32 	%r115, %r111, %r111, 8;
	and.b32  	%r116, %r115, 16711935;
	or.b32  	%r117, %r116, %r113;
	or.b32  	%r118, %r117, %r114;
	st.global.u32 	[%rd4+48], %r118;
	ld.global.u32 	%r119, [%rd4+52];
	shr.u32 	%r120, %r119, 8;
	and.b32  	%r121, %r120, 65280;
	shl.b32 	%r122, %r119, 24;
	shf.l.wrap.b32 	%r123, %r119, %r119, 8;
	and.b32  	%r124, %r123, 16711935;
	or.b32  	%r125, %r124, %r121;
	or.b32  	%r126, %r125, %r122;
	st.global.u32 	[%rd4+52], %r126;
	ld.global.u32 	%r127, [%rd4+56];
	shr.u32 	%r128, %r127, 8;
	and.b32  	%r129, %r128, 65280;
	shl.b32 	%r130, %r127, 24;
	shf.l.wrap.b32 	%r131, %r127, %r127, 8;
	and.b32  	%r132, %r131, 16711935;
	or.b32  	%r133, %r132, %r129;
	or.b32  	%r134, %r133, %r130;
	st.global.u32 	[%rd4+56], %r134;
	ld.global.u32 	%r135, [%rd4+60];
	shr.u32 	%r136, %r135, 8;
	and.b32  	%r137, %r136, 65280;
	shl.b32 	%r138, %r135, 24;
	shf.l.wrap.b32 	%r139, %r135, %r135, 8;
	and.b32  	%r140, %r139, 16711935;
	or.b32  	%r141, %r140, %r137;
	or.b32  	%r142, %r141, %r138;
	st.global.u32 	[%rd4+60], %r142;
	mov.b32 	%r207, 16;
$L__BB0_5:
	mul.wide.u32 	%rd17, %r207, 4;
	add.s64 	%rd18, %rd4, %rd17;
	ld.global.u32 	%r143, [%rd18+-60];
	shf.l.wrap.b32 	%r144, %r143, %r143, 25;
	shf.l.wrap.b32 	%r145, %r143, %r143, 14;
	xor.b32  	%r146, %r144, %r145;
	shr.u32 	%r147, %r143, 3;
	xor.b32  	%r148, %r146, %r147;
	ld.global.u32 	%r149, [%rd18+-8];
	shf.l.wrap.b32 	%r150, %r149, %r149, 15;
	shf.l.wrap.b32 	%r151, %r149, %r149, 13;
	xor.b32  	%r152, %r150, %r151;
	shr.u32 	%r153, %r149, 10;
	xor.b32  	%r154, %r152, %r153;
	ld.global.u32 	%r155, [%rd18+-64];
	add.s32 	%r156, %r148, %r155;
	ld.global.u32 	%r157, [%rd18+-28];
	add.s32 	%r158, %r156, %r157;
	add.s32 	%r159, %r158, %r154;
	st.global.u32 	[%rd18], %r159;
	ld.global.u32 	%r160, [%rd18+-56];
	shf.l.wrap.b32 	%r161, %r160, %r160, 25;
	shf.l.wrap.b32 	%r162, %r160, %r160, 14;
	xor.b32  	%r163, %r161, %r162;
	shr.u32 	%r164, %r160, 3;
	xor.b32  	%r165, %r163, %r164;
	ld.global.u32 	%r166, [%rd18+-4];
	shf.l.wrap.b32 	%r167, %r166, %r166, 15;
	shf.l.wrap.b32 	%r168, %r166, %r166, 13;
	xor.b32  	%r169, %r167, %r168;
	shr.u32 	%r170, %r166, 10;
	xor.b32  	%r171, %r169, %r170;
	add.s32 	%r172, %r165, %r143;
	ld.global.u32 	%r173, [%rd18+-24];
	add.s32 	%r174, %r172, %r173;
	add.s32 	%r175, %r174, %r171;
	st.global.u32 	[%rd18+4], %r175;
	ld.global.u32 	%r176, [%rd18+-52];
	shf.l.wrap.b32 	%r177, %r176, %r176, 25;
	shf.l.wrap.b32 	%r178, %r176, %r176, 14;
	xor.b32  	%r179, %r177, %r178;
	shr.u32 	%r180, %r176, 3;
	xor.b32  	%r181, %r179, %r180;
	shf.l.wrap.b32 	%r182, %r159, %r159, 15;
	shf.l.wrap.b32 	%r183, %r159, %r159, 13;
	xor.b32  	%r184, %r182, %r183;
	shr.u32 	%r185, %r159, 10;
	xor.b32  	%r186, %r184, %r185;
	add.s32 	%r187, %r181, %r160;
	ld.global.u32 	%r188, [%rd18+-20];
	add.s32 	%r189, %r187, %r188;
	add.s32 	%r190, %r189, %r186;
	st.global.u32 	[%rd18+8], %r190;
	ld.global.u32 	%r191, [%rd18+-48];
	shf.l.wrap.b32 	%r192, %r191, %r191, 25;
	shf.l.wrap.b32 	%r193, %r191, %r191, 14;
	xor.b32  	%r194, %r192, %r193;
	shr.u32 	%r195, %r191, 3;
	xor.b32  	%r196, %r194, %r195;
	shf.l.wrap.b32 	%r197, %r175, %r175, 15;
	shf.l.wrap.b32 	%r198, %r175, %r175, 13;
	xor.b32  	%r199, %r197, %r198;
	shr.u32 	%r200, %r175, 10;
	xor.b32  	%r201, %r199, %r200;
	add.s32 	%r202, %r196, %r176;
	ld.global.u32 	%r203, [%rd18+-16];
	add.s32 	%r204, %r202, %r203;
	add.s32 	%r205, %r204, %r201;
	st.global.u32 	[%rd18+12], %r205;
	add.s32 	%r207, %r207, 4;
	setp.ne.s32 	%p3, %r207, 64;
	@%p3 bra 	$L__BB0_5;
	add.s32 	%r206, %r206, 1;
	setp.ne.s32 	%p4, %r206, %r5;
	@%p4 bra 	$L__BB0_2;
$L__BB0_7:
	ret;

}


// ===== COMPILED SASS (sm_100) =====

	.target	sm_100

	.elftype	@"ET_EXEC"


//--------------------- .note.nv.tkinfo           --------------------------
	.section	.note.nv.tkinfo,"",@"SHT_NOTE"
	.sectionflags	@"SHF_NOTE_NV_TKINFO"
	.tkinfo
        /*0018*/ 	.word	0x00000002
        /*0030*/ 	.string	""
        /*0030*/ 	.string	"ptxas"
        /*0030*/ 	.string	"Cuda compilation tools, release 13.0, V13.0.88"
        /*0030*/ 	.string	"Build cuda_13.0.r13.0/compiler.36424714_0"
        /*0030*/ 	.string	"-arch sm_100 -m 64 "



//--------------------- .note.nv.cuinfo           --------------------------
	.section	.note.nv.cuinfo,"",@"SHT_NOTE"
	.sectionflags	@"SHF_NOTE_NV_CUINFO"
        /*0018*/ 	.short	0x0002
        /*001a*/ 	.short	0x0064
        /*001c*/ 	.short	0x0082
	.zero		2


//--------------------- .nv.info                  --------------------------
	.section	.nv.info,"",@"SHT_CUDA_INFO"
	.align	4


	//----- nvinfo : EIATTR_REGCOUNT
	.align		4
        /*0000*/ 	.byte	0x04, 0x2f
        /*0002*/ 	.short	(.L_1 - .L_0)
	.align		4
.L_0:
        /*0004*/ 	.word	index@(_Z7processPKhPjj)
        /*0008*/ 	.word	0x0000001d


	//----- nvinfo : EIATTR_FRAME_SIZE
	.align		4
.L_1:
        /*000c*/ 	.byte	0x04, 0x11
        /*000e*/ 	.short	(.L_3 - .L_2)
	.align		4
.L_2:
        /*0010*/ 	.word	index@(_Z7processPKhPjj)
        /*0014*/ 	.word	0x00000000


	//----- nvinfo : EIATTR_MIN_STACK_SIZE
	.align		4
.L_3:
        /*0018*/ 	.byte	0x04, 0x12
        /*001a*/ 	.short	(.L_5 - .L_4)
	.align		4
.L_4:
        /*001c*/ 	.word	index@(_Z7processPKhPjj)
        /*0020*/ 	.word	0x00000000
.L_5:


//--------------------- .nv.compat                --------------------------
	.section	.nv.compat,"",@"SHT_CUDA_COMPAT_INFO"
	.align	4
        /*0000*/ 	.byte	0x02, 0x09, 0x00, 0x00, 0x02, 0x02, 0x01, 0x00, 0x02, 0x05, 0x05, 0x00, 0x03, 0x07, 0x01, 0x01
        /*0010*/ 	.byte	0x02, 0x03, 0x00, 0x00, 0x02, 0x06, 0x01, 0x00, 0x04, 0x0b, 0x08, 0x00, 0x09, 0x00, 0x00, 0x00
        /*0020*/ 	.byte	0x00, 0x00, 0x00, 0x00


//--------------------- .nv.info._Z7processPKhPjj --------------------------
	.section	.nv.info._Z7processPKhPjj,"",@"SHT_CUDA_INFO"
	.sectionflags	@""
	.align	4


	//----- nvinfo : EIATTR_CUDA_API_VERSION
	.align		4
        /*0000*/ 	.byte	0x04, 0x37
        /*0002*/ 	.short	(.L_7 - .L_6)
.L_6:
        /*0004*/ 	.word	0x00000082


	//----- nvinfo : EIATTR_KPARAM_INFO
	.align		4
.L_7:
        /*0008*/ 	.byte	0x04, 0x17
        /*000a*/ 	.short	(.L_9 - .L_8)
.L_8:
        /*000c*/ 	.word	0x00000000
        /*0010*/ 	.short	0x0002
        /*0012*/ 	.short	0x0010
        /*0014*/ 	.byte	0x00, 0xf0, 0x11, 0x00


	//----- nvinfo : EIATTR_KPARAM_INFO
	.align		4
.L_9:
        /*0018*/ 	.byte	0x04, 0x17
        /*001a*/ 	.short	(.L_11 - .L_10)
.L_10:
        /*001c*/ 	.word	0x00000000
        /*0020*/ 	.short	0x0001
        /*0022*/ 	.short	0x0008
        /*0024*/ 	.byte	0x00, 0xf5, 0x21, 0x00


	//----- nvinfo : EIATTR_KPARAM_INFO
	.align		4
.L_11:
        /*0028*/ 	.byte	0x04, 0x17
        /*002a*/ 	.short	(.L_13 - .L_12)
.L_12:
        /*002c*/ 	.word	0x00000000
        /*0030*/ 	.short	0x0000
        /*0032*/ 	.short	0x0000
        /*0034*/ 	.byte	0x00, 0xf5, 0x21, 0x00


	//----- nvinfo : EIATTR_SPARSE_MMA_MASK
	.align		4
.L_13:
        /*0038*/ 	.byte	0x03, 0x50
        /*003a*/ 	.short	0x0000


	//----- nvinfo : EIATTR_MAXREG_COUNT
	.align		4
        /*003c*/ 	.byte	0x03, 0x1b
        /*003e*/ 	.short	0x00ff


	//----- nvinfo : EIATTR_MERCURY_ISA_VERSION
	.align		4
        /*0040*/ 	.byte	0x03, 0x5f
        /*0042*/ 	.short	0x0101


	//----- nvinfo : EIATTR_VRC_CTA_INIT_COUNT
	.align		4
        /*0044*/ 	.byte	0x02, 0x4a
	.zero		1
	.zero		1


	//----- nvinfo : EIATTR_EXIT_INSTR_OFFSETS
	.align		4
        /*0048*/ 	.byte	0x04, 0x1c
        /*004a*/ 	.short	(.L_15 - .L_14)


	//   ....[0]....
.L_14:
        /*004c*/ 	.word	0x00000030


	//   ....[1]....
        /*0050*/ 	.word	0x00001440


	//----- nvinfo : EIATTR_CBANK_PARAM_SIZE
	.align		4
.L_15:
        /*0054*/ 	.byte	0x03, 0x19
        /*0056*/ 	.short	0x0014


	//----- nvinfo : EIATTR_PARAM_CBANK
	.align		4
        /*0058*/ 	.byte	0x04, 0x0a
        /*005a*/ 	.short	(.L_17 - .L_16)
	.align		4
.L_16:
        /*005c*/ 	.word	index@(.nv.constant0._Z7processPKhPjj)
        /*0060*/ 	.short	0x0380
        /*0062*/ 	.short	0x0014


	//----- nvinfo : EIATTR_SW_WAR
	.align		4
.L_17:
        /*0064*/ 	.byte	0x04, 0x36
        /*0066*/ 	.short	(.L_19 - .L_18)
.L_18:
        /*0068*/ 	.word	0x00000008
.L_19:


//--------------------- .nv.callgraph             --------------------------
	.section	.nv.callgraph,"",@"SHT_CUDA_CALLGRAPH"
	.align	4
	.sectionentsize	8
	.align		4
        /*0000*/ 	.word	0x00000000
	.align		4
        /*0004*/ 	.word	0xffffffff
	.align		4
        /*0008*/ 	.word	0x00000000
	.align		4
        /*000c*/ 	.word	0xfffffffe
	.align		4
        /*0010*/ 	.word	0x00000000
	.align		4
        /*0014*/ 	.word	0xfffffffd
	.align		4
        /*0018*/ 	.word	0x00000000
	.align		4
        /*001c*/ 	.word	0xfffffffc


//--------------------- .text._Z7processPKhPjj    --------------------------
	.section	.text._Z7processPKhPjj,"ax",@progbits
	.align	128
        .global         _Z7processPKhPjj
        .type           _Z7processPKhPjj,@function
        .size           _Z7processPKhPjj,(.L_x_3 - _Z7processPKhPjj)
        .other          _Z7processPKhPjj,@"STO_CUDA_ENTRY STV_DEFAULT"
_Z7processPKhPjj:
.text._Z7processPKhPjj:
[----:B------:R-:W-:Y:S01]  /*0000*/  LDC R1, c[0x0][0x37c] ;  /* 0x0000df00ff017b82 */ /* 0x000fe20000000800 */
[----:B------:R-:W0:Y:S02]  /*0010*/  LDCU UR4, c[0x0][0x390] ;  /* 0x00007200ff0477ac */ /* 0x000e240008000800 */
[----:B0-----:R-:W-:-:S13]  /*0020*/  ISETP.NE.AND P0, PT, RZ, UR4, PT ;  /* 0x00000004ff007c0c */ /* 0x001fda000bf05270 */
[----:B------:R-:W-:Y:S05]  /*0030*/  @!P0 EXIT ;  /* 0x000000000000894d */ /* 0x000fea0003800000 */
[----:B------:R-:W0:Y:S01]  /*0040*/  S2R R3, SR_TID.X ;  /* 0x0000000000037919 */ /* 0x000e220000002100 */
[----:B------:R-:W-:Y:S01]  /*0050*/  S2UR UR4, SR_CTAID.X ;  /* 0x00000000000479c3 */ /* 0x000fe20000002500 */
[----:B------:R-:W1:Y:S01]  /*0060*/  LDCU UR5, c[0x0][0x370] ;  /* 0x00006e00ff0577ac */ /* 0x000e620008000800 */
[----:B------:R-:W2:Y:S06]  /*0070*/  LDCU.64 UR8, c[0x0][0x358] ;  /* 0x00006b00ff0877ac */ /* 0x000eac0008000a00 */
[----:B------:R-:W1:Y:S08]  /*0080*/  S2UR UR6, SR_CTAID.Y ;  /* 0x00000000000679c3 */ /* 0x000e700000002600 */
[----:B------:R-:W0:Y:S01]  /*0090*/  LDC R0, c[0x0][0x360] ;  /* 0x0000d800ff007b82 */ /* 0x000e220000000800 */
[----:B-1----:R-:W-:-:S06]  /*00a0*/  UIMAD UR4, UR5, UR6, UR4 ;  /* 0x00000006050472a4 */ /* 0x002fcc000f8e0204 */
[----:B0-----:R-:W-:Y:S01]  /*00b0*/  IMAD R0, R0, UR4, R3 ;  /* 0x0000000400007c24 */ /* 0x001fe2000f8e0203 */
[----:B--2---:R-:W-:-:S06]  /*00c0*/  UMOV UR4, URZ ;  /* 0x000000ff00047c82 */ /* 0x004fcc0008000000 */
.L_x_1:
[----:B-1----:R-:W0:Y:S01]  /*00d0*/  LDC R5, c[0x0][0x390] ;  /* 0x0000e400ff057b82 */ /* 0x002e220000000800 */
[----:B------:R-:W1:Y:S01]  /*00e0*/  LDCU.128 UR12, c[0x0][0x380] ;  /* 0x00007000ff0c77ac */ /* 0x000e620008000c00 */
[----:B------:R-:W-:Y:S02]  /*00f0*/  UMOV UR5, URZ ;  /* 0x000000ff00057c82 */ /* 0x000fe40008000000 */
[----:B0-----:R-:W-:-:S03]  /*0100*/  IMAD.WIDE.U32 R10, R0, R5, UR4 ;  /* 0x00000004000a7e25 */ /* 0x001fc6000f8e0005 */
[----:B-1----:R-:W-:-:S04]  /*0110*/  LEA R6, P0, R10, UR12, 0x6 ;  /* 0x0000000c0a067c11 */ /* 0x002fc8000f8030ff */
[----:B------:R-:W-:-:S05]  /*0120*/  LEA.HI.X R7, R10, UR13, R11, 0x6, P0 ;  /* 0x0000000d0a077c11 */ /* 0x000fca00080f340b */
[----:B------:R-:W2:Y:S01]  /*0130*/  LDG.E.U8 R9, desc[UR8][R6.64] ;  /* 0x0000000806097981 */ /* 0x000ea2000c1e1100 */
[----:B------:R-:W-:-:S04]  /*0140*/  LEA R2, P0, R10, UR14, 0x8 ;  /* 0x0000000e0a027c11 */ /* 0x000fc8000f8040ff */
[----:B------:R-:W-:-:S05]  /*0150*/  LEA.HI.X R3, R10, UR15, R11, 0x8, P0 ;  /* 0x0000000f0a037c11 */ /* 0x000fca00080f440b */
[----:B--2---:R0:W-:Y:S04]  /*0160*/  STG.E.U8 desc[UR8][R2.64], R9 ;  /* 0x0000000902007986 */ /* 0x0041e8000c101108 */
[----:B------:R-:W2:Y:S04]  /*0170*/  LDG.E.U8 R11, desc[UR8][R6.64+0x1] ;  /* 0x00000108060b7981 */ /* 0x000ea8000c1e1100 */
[----:B--2---:R1:W-:Y:S04]  /*0180*/  STG.E.U8 desc[UR8][R2.64+0x1], R11 ;  /* 0x0000010b02007986 */ /* 0x0043e8000c101108 */
[----:B------:R-:W2:Y:S04]  /*0190*/  LDG.E.U8 R13, desc[UR8][R6.64+0x2] ;  /* 0x00000208060d7981 */ /* 0x000ea8000c1e1100 */
[----:B--2---:R2:W-:Y:S04]  /*01a0*/  STG.E.U8 desc[UR8][R2.64+0x2], R13 ;  /* 0x0000020d02007986 */ /* 0x0045e8000c101108 */
[----:B------:R-:W3:Y:S04]  /*01b0*/  LDG.E.U8 R15, desc[UR8][R6.64+0x3] ;  /* 0x00000308060f7981 */ /* 0x000ee8000c1e1100 */
[----:B---3--:R3:W-:Y:S04]  /*01c0*/  STG.E.U8 desc[UR8][R2.64+0x3], R15 ;  /* 0x0000030f02007986 */ /* 0x0087e8000c101108 */
[----:B------:R-:W4:Y:S04]  /*01d0*/  LDG.E.U8 R17, desc[UR8][R6.64+0x4] ;  /* 0x0000040806117981 */ /* 0x000f28000c1e1100 */
[----:B------:R-:W5:Y:S04]  /*01e0*/  LDG.E R20, desc[UR8][R2.64] ;  /* 0x0000000802147981 */ /* 0x000f68000c1e1900 */
[----:B----4-:R4:W-:Y:S04]  /*01f0*/  STG.E.U8 desc[UR8][R2.64+0x4], R17 ;  /* 0x0000041102007986 */ /* 0x0109e8000c101108 */
[----:B------:R-:W2:Y:S04]  /*0200*/  LDG.E.U8 R19, desc[UR8][R6.64+0x5] ;  /* 0x0000050806137981 */ /* 0x000ea8000c1e1100 */
[----:B--2---:R2:W-:Y:S04]  /*0210*/  STG.E.U8 desc[UR8][R2.64+0x5], R19 ;  /* 0x0000051302007986 */ /* 0x0045e8000c101108 */
[----:B0-----:R-:W3:Y:S04]  /*0220*/  LDG.E.U8 R9, desc[UR8][R6.64+0x6] ;  /* 0x0000060806097981 */ /* 0x001ee8000c1e1100 */
[----:B---3--:R0:W-:Y:S04]  /*0230*/  STG.E.U8 desc[UR8][R2.64+0x6], R9 ;  /* 0x0000060902007986 */ /* 0x0081e8000c101108 */
[----:B-1----:R-:W3:Y:S04]  /*0240*/  LDG.E.U8 R11, desc[UR8][R6.64+0x7] ;  /* 0x00000708060b7981 */ /* 0x002ee8000c1e1100 */
[----:B---3--:R1:W-:Y:S04]  /*0250*/  STG.E.U8 desc[UR8][R2.64+0x7], R11 ;  /* 0x0000070b02007986 */ /* 0x0083e8000c101108 */
[----:B------:R-:W3:Y:S04]  /*0260*/  LDG.E.U8 R13, desc[UR8][R6.64+0x8] ;  /* 0x00000808060d7981 */ /* 0x000ee8000c1e1100 */
[----:B---3--:R3:W-:Y:S04]  /*0270*/  STG.E.U8 desc[UR8][R2.64+0x8], R13 ;  /* 0x0000080d02007986 */ /* 0x0087e8000c101108 */
[----:B------:R-:W5:Y:S04]  /*0280*/  LDG.E.U8 R15, desc[UR8][R6.64+0x9] ;  /* 0x00000908060f7981 */ /* 0x000f68000c1e1100 */
[----:B-----5:R5:W-:Y:S04]  /*0290*/  STG.E.U8 desc[UR8][R2.64+0x9], R15 ;  /* 0x0000090f02007986 */ /* 0x020be8000c101108 */
[----:B----4-:R-:W4:Y:S04]  /*02a0*/  LDG.E.U8 R17, desc[UR8][R6.64+0xa] ;  /* 0x00000a0806117981 */ /* 0x010f28000c1e1100 */
[----:B----4-:R4:W-:Y:S04]  /*02b0*/  STG.E.U8 desc[UR8][R2.64+0xa], R17 ;  /* 0x00000a1102007986 */ /* 0x0109e8000c101108 */
[----:B--2---:R-:W2:Y:S04]  /*02c0*/  LDG.E.U8 R19, desc[UR8][R6.64+0xb] ;  /* 0x00000b0806137981 */ /* 0x004ea8000c1e1100 */
[----:B--2---:R2:W-:Y:S04]  /*02d0*/  STG.E.U8 desc[UR8][R2.64+0xb], R19 ;  /* 0x00000b1302007986 */ /* 0x0045e8000c101108 */
[----:B0-----:R-:W3:Y:S04]  /*02e0*/  LDG.E.U8 R9, desc[UR8][R6.64+0xc] ;  /* 0x00000c0806097981 */ /* 0x001ee8000c1e1100 */
[----:B---3--:R0:W-:Y:S04]  /*02f0*/  STG.E.U8 desc[UR8][R2.64+0xc], R9 ;  /* 0x00000c0902007986 */ /* 0x0081e8000c101108 */
[----:B-1----:R-:W3:Y:S04]  /*0300*/  LDG.E.U8 R11, desc[UR8][R6.64+0xd] ;  /* 0x00000d08060b7981 */ /* 0x002ee8000c1e1100 */
[----:B---3--:R1:W-:Y:S04]  /*0310*/  STG.E.U8 desc[UR8][R2.64+0xd], R11 ;  /* 0x00000d0b02007986 */ /* 0x0083e8000c101108 */
[----:B------:R-:W3:Y:S04]  /*0320*/  LDG.E.U8 R13, desc[UR8][R6.64+0xe] ;  /* 0x00000e08060d7981 */ /* 0x000ee8000c1e1100 */
[----:B---3--:R3:W-:Y:S04]  /*0330*/  STG.E.U8 desc[UR8][R2.64+0xe], R13 ;  /* 0x00000e0d02007986 */ /* 0x0087e8000c101108 */
[----:B-----5:R-:W5:Y:S04]  /*0340*/  LDG.E.U8 R15, desc[UR8][R6.64+0xf] ;  /* 0x00000f08060f7981 */ /* 0x020f68000c1e1100 */
[----:B-----5:R5:W-:Y:S04]  /*0350*/  STG.E.U8 desc[UR8][R2.64+0xf], R15 ;  /* 0x00000f0f02007986 */ /* 0x020be8000c101108 */
[----:B----4-:R-:W4:Y:S04]  /*0360*/  LDG.E.U8 R17, desc[UR8][R6.64+0x10] ;  /* 0x0000100806117981 */ /* 0x010f28000c1e1100 */
[----:B------:R-:W5:Y:S04]  /*0370*/  LDG.E R18, desc[UR8][R2.64+0xc] ;  /* 0x00000c0802127981 */ /* 0x000f68000c1e1900 */
        /* <DEDUP_REMOVED lines=12> */
[----:B----4-:R4:W-:Y:S04]  /*0440*/  STG.E.U8 desc[UR8][R2.64+0x16], R17 ;  /* 0x0000161102007986 */ /* 0x0109e8000c101108 */
[----:B--2---:R-:W2:Y:S04]  /*0450*/  LDG.E.U8 R19, desc[UR8][R6.64+0x17] ;  /* 0x0000170806137981 */ /* 0x004ea8000c1e1100 */
[----:B--2---:R2:W-:Y:S04]  /*0460*/  STG.E.U8 desc[UR8][R2.64+0x17], R19 ;  /* 0x0000171302007986 */ /* 0x0045e8000c101108 */
[----:B0-----:R-:W3:Y:S04]  /*0470*/  LDG.E.U8 R9, desc[UR8][R6.64+0x18] ;  /* 0x0000180806097981 */ /* 0x001ee8000c1e1100 */
[----:B------:R-:W2:Y:S04]  /*0480*/  LDG.E R16, desc[UR8][R2.64+0x14] ;  /* 0x0000140802107981 */ /* 0x000ea8000c1e1900 */
        /* <DEDUP_REMOVED lines=16> */
[----:B------:R-:W2:Y:S04]  /*0590*/  LDG.E R14, desc[UR8][R2.64+0x1c] ;  /* 0x00001c08020e7981 */ /* 0x000ea8000c1e1900 */
        /* <DEDUP_REMOVED lines=36> */
[----:B---3--:R-:W-:Y:S04]  /*07e0*/  STG.E.U8 desc[UR8][R2.64+0x31], R11 ;  /* 0x0000310b02007986 */ /* 0x008fe8000c101108 */
[----:B------:R-:W3:Y:S04]  /*07f0*/  LDG.E.U8 R13, desc[UR8][R6.64+0x32] ;  /* 0x00003208060d7981 */ /* 0x000ee8000c1e1100 */
[----:B---3--:R-:W-:Y:S04]  /*0800*/  STG.E.U8 desc[UR8][R2.64+0x32], R13 ;  /* 0x0000320d02007986 */ /* 0x008fe8000c101108 */
[----:B-----5:R-:W3:Y:S04]  /*0810*/  LDG.E.U8 R15, desc[UR8][R6.64+0x33] ;  /* 0x00003308060f7981 */ /* 0x020ee8000c1e1100 */
[----:B---3--:R-:W-:Y:S04]  /*0820*/  STG.E.U8 desc[UR8][R2.64+0x33], R15 ;  /* 0x0000330f02007986 */ /* 0x008fe8000c101108 */
[----:B----4-:R-:W3:Y:S04]  /*0830*/  LDG.E.U8 R17, desc[UR8][R6.64+0x34] ;  /* 0x0000340806117981 */ /* 0x010ee8000c1e1100 */
[----:B---3--:R-:W-:Y:S04]  /*0840*/  STG.E.U8 desc[UR8][R2.64+0x34], R17 ;  /* 0x0000341102007986 */ /* 0x008fe8000c101108 */
[----:B--2---:R-:W2:Y:S04]  /*0850*/  LDG.E.U8 R19, desc[UR8][R6.64+0x35] ;  /* 0x0000350806137981 */ /* 0x004ea8000c1e1100 */
[----:B--2---:R1:W-:Y:S04]  /*0860*/  STG.E.U8 desc[UR8][R2.64+0x35], R19 ;  /* 0x0000351302007986 */ /* 0x0043e8000c101108 */
[----:B0-----:R-:W2:Y:S04]  /*0870*/  LDG.E.U8 R9, desc[UR8][R6.64+0x36] ;  /* 0x0000360806097981 */ /* 0x001ea8000c1e1100 */
[----:B-1----:R-:W3:Y:S04]  /*0880*/  LDG.E R19, desc[UR8][R2.64+0x4] ;  /* 0x0000040802137981 */ /* 0x002ee8000c1e1900 */
[----:B--2---:R-:W-:Y:S04]  /*0890*/  STG.E.U8 desc[UR8][R2.64+0x36], R9 ;  /* 0x0000360902007986 */ /* 0x004fe8000c101108 */
[----:B------:R-:W2:Y:S04]  /*08a0*/  LDG.E.U8 R11, desc[UR8][R6.64+0x37] ;  /* 0x00003708060b7981 */ /* 0x000ea8000c1e1100 */
[----:B--2---:R-:W-:Y:S04]  /*08b0*/  STG.E.U8 desc[UR8][R2.64+0x37], R11 ;  /* 0x0000370b02007986 */ /* 0x004fe8000c101108 */
[----:B------:R-:W2:Y:S04]  /*08c0*/  LDG.E.U8 R13, desc[UR8][R6.64+0x38] ;  /* 0x00003808060d7981 */ /* 0x000ea8000c1e1100 */
[----:B--2---:R0:W-:Y:S04]  /*08d0*/  STG.E.U8 desc[UR8][R2.64+0x38], R13 ;  /* 0x0000380d02007986 */ /* 0x0041e8000c101108 */
[----:B------:R-:W2:Y:S04]  /*08e0*/  LDG.E.U8 R15, desc[UR8][R6.64+0x39] ;  /* 0x00003908060f7981 */ /* 0x000ea8000c1e1100 */
[----:B0-----:R-:W4:Y:S04]  /*08f0*/  LDG.E R13, desc[UR8][R2.64+0x18] ;  /* 0x00001808020d7981 */ /* 0x001f28000c1e1900 */
[----:B--2---:R0:W-:Y:S04]  /*0900*/  STG.E.U8 desc[UR8][R2.64+0x39], R15 ;  /* 0x0000390f02007986 */ /* 0x0041e8000c101108 */
[----:B------:R-:W2:Y:S04]  /*0910*/  LDG.E.U8 R17, desc[UR8][R6.64+0x3a] ;  /* 0x00003a0806117981 */ /* 0x000ea8000c1e1100 */
[----:B0-----:R-:W5:Y:S04]  /*0920*/  LDG.E R15, desc[UR8][R2.64+0x10] ;  /* 0x00001008020f7981 */ /* 0x001f68000c1e1900 */
[----:B--2---:R0:W-:Y:S04]  /*0930*/  STG.E.U8 desc[UR8][R2.64+0x3a], R17 ;  /* 0x00003a1102007986 */ /* 0x0041e8000c101108 */
[----:B------:R-:W2:Y:S04]  /*0940*/  LDG.E.U8 R23, desc[UR8][R6.64+0x3b] ;  /* 0x00003b0806177981 */ /* 0x000ea8000c1e1100 */
[----:B0-----:R-:W4:Y:S04]  /*0950*/  LDG.E R17, desc[UR8][R2.64+0x8] ;  /* 0x0000080802117981 */ /* 0x001f28000c1e1900 */
[----:B--2---:R-:W-:Y:S04]  /*0960*/  STG.E.U8 desc[UR8][R2.64+0x3b], R23 ;  /* 0x00003b1702007986 */ /* 0x004fe8000c101108 */
[----:B------:R-:W2:Y:S04]  /*0970*/  LDG.E.U8 R9, desc[UR8][R6.64+0x3c] ;  /* 0x00003c0806097981 */ /* 0x000ea8000c1e1100 */
[----:B------:R-:W5:Y:S04]  /*0980*/  LDG.E R4, desc[UR8][R2.64+0x38] ;  /* 0x0000380802047981 */ /* 0x000f68000c1e1900 */
[----:B--2---:R0:W-:Y:S04]  /*0990*/  STG.E.U8 desc[UR8][R2.64+0x3c], R9 ;  /* 0x00003c0902007986 */ /* 0x0041e8000c101108 */
[----:B------:R-:W2:Y:S04]  /*09a0*/  LDG.E.U8 R11, desc[UR8][R6.64+0x3d] ;  /* 0x00003d08060b7981 */ /* 0x000ea8000c1e1100 */
[----:B0-----:R-:W5:Y:S04]  /*09b0*/  LDG.E R9, desc[UR8][R2.64+0x2c] ;  /* 0x00002c0802097981 */ /* 0x001f68000c1e1900 */
[----:B--2---:R0:W-:Y:S04]  /*09c0*/  STG.E.U8 desc[UR8][R2.64+0x3d], R11 ;  /* 0x00003d0b02007986 */ /* 0x0041e8000c101108 */
[----:B------:R-:W2:Y:S04]  /*09d0*/  LDG.E.U8 R25, desc[UR8][R6.64+0x3e] ;  /* 0x00003e0806197981 */ /* 0x000ea8000c1e1100 */
[----:B0-----:R-:W5:Y:S04]  /*09e0*/  LDG.E R11, desc[UR8][R2.64+0x24] ;  /* 0x00002408020b7981 */ /* 0x001f68000c1e1900 */
[----:B--2---:R0:W-:Y:S04]  /*09f0*/  STG.E.U8 desc[UR8][R2.64+0x3e], R25 ;  /* 0x00003e1902007986 */ /* 0x0041e8000c101108 */
[----:B------:R-:W2:Y:S04]  /*0a00*/  LDG.E.U8 R21, desc[UR8][R6.64+0x3f] ;  /* 0x00003f0806157981 */ /* 0x000ea8000c1e1100 */
[----:B------:R-:W5:Y:S04]  /*0a10*/  LDG.E R7, desc[UR8][R2.64+0x30] ;  /* 0x0000300802077981 */ /* 0x000f68000c1e1900 */
[----:B------:R-:W5:Y:S01]  /*0a20*/  LDG.E R6, desc[UR8][R2.64+0x34] ;  /* 0x0000340802067981 */ /* 0x000f62000c1e1900 */
[----:B------:R-:W-:-:S02]  /*0a30*/  SHF.L.W.U32.HI R23, R20, 0x8, R20 ;  /* 0x0000000814177819 */ /* 0x000fc40000010e14 */
[----:B---3--:R-:W-:Y:S02]  /*0a40*/  SHF.L.W.U32.HI R24, R19, 0x8, R19 ;  /* 0x0000000813187819 */ /* 0x008fe40000010e13 */
[----:B------:R-:W-:Y:S02]  /*0a50*/  SHF.R.U32.HI R22, RZ, 0x8, R20 ;  /* 0x00000008ff167819 */ /* 0x000fe40000011614 */
[----:B------:R-:W-:Y:S02]  /*0a60*/  LOP3.LUT R23, R23, 0xff00ff, RZ, 0xc0, !PT ;  /* 0x00ff00ff17177812 */ /* 0x000fe400078ec0ff */
[----:B----4-:R-:W-:Y:S02]  /*0a70*/  SHF.L.W.U32.HI R26, R17, 0x8, R17 ;  /* 0x00000008111a7819 */ /* 0x010fe40000010e11 */
[----:B0-----:R-:W-:Y:S02]  /*0a80*/  LOP3.LUT R25, R24, 0xff00ff, RZ, 0xc0, !PT ;  /* 0x00ff00ff18197812 */ /* 0x001fe400078ec0ff */
[----:B------:R-:W-:-:S02]  /*0a90*/  LOP3.LUT R23, R23, 0xff00, R22, 0xf8, !PT ;  /* 0x0000ff0017177812 */ /* 0x000fc400078ef816 */
[----:B------:R-:W-:Y:S02]  /*0aa0*/  LOP3.LUT R26, R26, 0xff00ff, RZ, 0xc0, !PT ;  /* 0x00ff00ff1a1a7812 */ /* 0x000fe400078ec0ff */
[----:B------:R-:W-:Y:S02]  /*0ab0*/  SHF.R.U32.HI R24, RZ, 0x8, R19 ;  /* 0x00000008ff187819 */ /* 0x000fe40000011613 */
[----:B------:R-:W-:Y:S01]  /*0ac0*/  SHF.L.W.U32.HI R22, R18, 0x8, R18 ;  /* 0x0000000812167819 */ /* 0x000fe20000010e12 */
[----:B------:R-:W-:Y:S01]  /*0ad0*/  IMAD R23, R20, 0x1000000, R23 ;  /* 0x0100000014177824 */ /* 0x000fe200078e0217 */
[----:B------:R-:W-:Y:S02]  /*0ae0*/  LOP3.LUT R24, R25, 0xff00, R24, 0xf8, !PT ;  /* 0x0000ff0019187812 */ /* 0x000fe400078ef818 */
[----:B------:R-:W-:Y:S02]  /*0af0*/  SHF.R.U32.HI R20, RZ, 0x8, R18 ;  /* 0x00000008ff147819 */ /* 0x000fe40000011612 */
[----:B------:R-:W-:Y:S01]  /*0b00*/  LOP3.LUT R25, R22, 0xff00ff, RZ, 0xc0, !PT ;  /* 0x00ff00ff16197812 */ /* 0x000fe200078ec0ff */
[----:B--2---:R0:W-:Y:S04]  /*0b10*/  STG.E.U8 desc[UR8][R2.64+0x3f], R21 ;  /* 0x00003f1502007986 */ /* 0x0041e8000c101108 */
[----:B------:R-:W2:Y:S01]  /*0b20*/  LDG.E R12, desc[UR8][R2.64+0x3c] ;  /* 0x00003c08020c7981 */ /* 0x000ea2000c1e1900 */
[----:B0-----:R-:W-:-:S04]  /*0b30*/  SHF.R.U32.HI R21, RZ, 0x8, R17 ;  /* 0x00000008ff157819 */ /* 0x001fc80000011611 */
[----:B------:R-:W-:-:S05]  /*0b40*/  LOP3.LUT R26, R26, 0xff00, R21, 0xf8, !PT ;  /* 0x0000ff001a1a7812 */ /* 0x000fca00078ef815 */
[----:B------:R-:W-:Y:S01]  /*0b50*/  IMAD R21, R17, 0x1000000, R26 ;  /* 0x0100000011157824 */ /* 0x000fe200078e021a */
[----:B------:R-:W-:Y:S02]  /*0b60*/  LOP3.LUT R17, R25, 0xff00, R20, 0xf8, !PT ;  /* 0x0000ff0019117812 */ /* 0x000fe400078ef814 */
[----:B-----5:R-:W-:Y:S02]  /*0b70*/  SHF.L.W.U32.HI R20, R15, 0x8, R15 ;  /* 0x000000080f147819 */ /* 0x020fe40000010e0f */
[----:B------:R-:W-:Y:S01]  /*0b80*/  SHF.L.W.U32.HI R22, R16, 0x8, R16 ;  /* 0x0000000810167819 */ /* 0x000fe20000010e10 */
[----:B------:R-:W-:Y:S01]  /*0b90*/  IMAD R17, R18, 0x1000000, R17 ;  /* 0x0100000012117824 */ /* 0x000fe200078e0211 */
[----:B------:R-:W-:Y:S02]  /*0ba0*/  SHF.R.U32.HI R18, RZ, 0x8, R15 ;  /* 0x00000008ff127819 */ /* 0x000fe4000001160f */
[----:B------:R-:W-:Y:S01]  /*0bb0*/  LOP3.LUT R25, R20, 0xff00ff, RZ, 0xc0, !PT ;  /* 0x00ff00ff14197812 */ /* 0x000fe200078ec0ff */
[----:B------:R-:W-:Y:S01]  /*0bc0*/  IMAD R19, R19, 0x1000000, R24 ;  /* 0x0100000013137824 */ /* 0x000fe200078e0218 */
[----:B------:R0:W-:Y:S01]  /*0bd0*/  STG.E desc[UR8][R2.64], R23 ;  /* 0x0000001702007986 */ /* 0x0001e2000c101908 */
[----:B------:R-:W-:-:S02]  /*0be0*/  SHF.R.U32.HI R20, RZ, 0x8, R16 ;  /* 0x00000008ff147819 */ /* 0x000fc40000011610 */
[----:B------:R-:W-:Y:S02]  /*0bf0*/  SHF.L.W.U32.HI R24, R13, 0x8, R13 ;  /* 0x000000080d187819 */ /* 0x000fe40000010e0d */
[----:B------:R-:W-:Y:S01]  /*0c00*/  LOP3.LUT R18, R25, 0xff00, R18, 0xf8, !PT ;  /* 0x0000ff0019127812 */ /* 0x000fe200078ef812 */
[----:B------:R1:W-:Y:S01]  /*0c10*/  STG.E desc[UR8][R2.64+0x4], R19 ;  /* 0x0000041302007986 */ /* 0x0003e2000c101908 */
[----:B------:R-:W-:Y:S02]  /*0c20*/  LOP3.LUT R24, R24, 0xff00ff, RZ, 0xc0, !PT ;  /* 0x00ff00ff18187812 */ /* 0x000fe400078ec0ff */
[----:B0-----:R-:W-:Y:S01]  /*0c30*/  LOP3.LUT R23, R22, 0xff00ff, RZ, 0xc0, !PT ;  /* 0x00ff00ff16177812 */ /* 0x001fe200078ec0ff */
[----:B------:R-:W-:Y:S01]  /*0c40*/  IMAD R15, R15, 0x1000000, R18 ;  /* 0x010000000f0f7824 */ /* 0x000fe200078e0212 */
[----:B------:R-:W-:Y:S02]  /*0c50*/  SHF.L.W.U32.HI R18, R14, 0x8, R14 ;  /* 0x000000080e127819 */ /* 0x000fe40000010e0e */
[----:B------:R-:W-:-:S02]  /*0c60*/  LOP3.LUT R23, R23, 0xff00, R20, 0xf8, !PT ;  /* 0x0000ff0017177812 */ /* 0x000fc400078ef814 */
[----:B-1----:R-:W-:Y:S01]  /*0c70*/  SHF.R.U32.HI R19, RZ, 0x8, R13 ;  /* 0x00000008ff137819 */ /* 0x002fe2000001160d */
[----:B------:R0:W-:Y:S02]  /*0c80*/  STG.E desc[UR8][R2.64+0x8], R21 ;  /* 0x0000081502007986 */ /* 0x0001e4000c101908 */
[----:B------:R-:W-:Y:S01]  /*0c90*/  IMAD R23, R16, 0x1000000, R23 ;  /* 0x0100000010177824 */ /* 0x000fe200078e0217 */
[----:B------:R-:W-:Y:S02]  /*0ca0*/  LOP3.LUT R24, R24, 0xff00, R19, 0xf8, !PT ;  /* 0x0000ff0018187812 */ /* 0x000fe400078ef813 */
[----:B------:R-:W-:-:S03]  /*0cb0*/  SHF.R.U32.HI R16, RZ, 0x8, R14 ;  /* 0x00000008ff107819 */ /* 0x000fc6000001160e */
[----:B------:R-:W-:Y:S01]  /*0cc0*/  IMAD R19, R13, 0x1000000, R24 ;  /* 0x010000000d137824 */ /* 0x000fe200078e0218 */
[----:B0-----:R-:W-:-:S04]  /*0cd0*/  LOP3.LUT R21, R18, 0xff00ff, RZ, 0xc0, !PT ;  /* 0x00ff00ff12157812 */ /* 0x001fc800078ec0ff */
[----:B------:R-:W-:Y:S02]  /*0ce0*/  LOP3.LUT R13, R21, 0xff00, R16, 0xf8, !PT ;  /* 0x0000ff00150d7812 */ /* 0x000fe400078ef810 */
[--C-:B------:R-:W-:Y:S02]  /*0cf0*/  SHF.L.W.U32.HI R16, R10, 0x8, R10.reuse ;  /* 0x000000080a107819 */ /* 0x100fe40000010e0a */
[----:B------:R-:W-:Y:S01]  /*0d00*/  SHF.L.W.U32.HI R18, R11, 0x8, R11 ;  /* 0x000000080b127819 */ /* 0x000fe20000010e0b */
[----:B------:R-:W-:Y:S01]  /*0d10*/  IMAD R13, R14, 0x1000000, R13 ;  /* 0x010000000e0d7824 */ /* 0x000fe200078e020d */
[----:B------:R0:W-:Y:S01]  /*0d20*/  STG.E desc[UR8][R2.64+0xc], R17 ;  /* 0x00000c1102007986 */ /* 0x0001e2000c101908 */
[----:B------:R-:W-:Y:S02]  /*0d30*/  SHF.R.U32.HI R14, RZ, 0x8, R10 ;  /* 0x00000008ff0e7819 */ /* 0x000fe4000001160a */
[----:B------:R-:W-:Y:S01]  /*0d40*/  LOP3.LUT R21, R16, 0xff00ff, RZ, 0xc0, !PT ;  /* 0x00ff00ff10157812 */ /* 0x000fe200078ec0ff */
[----:B------:R1:W-:Y:S01]  /*0d50*/  STG.E desc[UR8][R2.64+0x10], R15 ;  /* 0x0000100f02007986 */ /* 0x0003e2000c101908 */
[----:B------:R-:W-:-:S02]  /*0d60*/  SHF.R.U32.HI R16, RZ, 0x8, R11 ;  /* 0x00000008ff107819 */ /* 0x000fc4000001160b */
[----:B------:R-:W-:Y:S02]  /*0d70*/  LOP3.LUT R21, R21, 0xff00, R14, 0xf8, !PT ;  /* 0x0000ff0015157812 */ /* 0x000fe400078ef80e */
[--C-:B0-----:R-:W-:Y:S02]  /*0d80*/  SHF.L.W.U32.HI R17, R8, 0x8, R8.reuse ;  /* 0x0000000808117819 */ /* 0x101fe40000010e08 */
[----:B-1----:R-:W-:Y:S02]  /*0d90*/  LOP3.LUT R15, R18, 0xff00ff, RZ, 0xc0, !PT ;  /* 0x00ff00ff120f7812 */ /* 0x002fe400078ec0ff */
[----:B------:R-:W-:Y:S02]  /*0da0*/  SHF.R.U32.HI R14, RZ, 0x8, R8 ;  /* 0x00000008ff0e7819 */ /* 0x000fe40000011608 */
[----:B------:R-:W-:Y:S02]  /*0db0*/  LOP3.LUT R17, R17, 0xff00ff, RZ, 0xc0, !PT ;  /* 0x00ff00ff11117812 */ /* 0x000fe400078ec0ff */
[----:B------:R-:W-:-:S02]  /*0dc0*/  LOP3.LUT R16, R15, 0xff00, R16, 0xf8, !PT ;  /* 0x0000ff000f107812 */ /* 0x000fc400078ef810 */
[----:B------:R-:W-:Y:S01]  /*0dd0*/  SHF.L.W.U32.HI R15, R9, 0x8, R9 ;  /* 0x00000008090f7819 */ /* 0x000fe20000010e09 */
[----:B------:R-:W-:Y:S01]  /*0de0*/  IMAD R21, R10, 0x1000000, R21 ;  /* 0x010000000a157824 */ /* 0x000fe200078e0215 */
[----:B------:R-:W-:Y:S02]  /*0df0*/  LOP3.LUT R17, R17, 0xff00, R14, 0xf8, !PT ;  /* 0x0000ff0011117812 */ /* 0x000fe400078ef80e */
[----:B------:R-:W-:Y:S02]  /*0e00*/  SHF.R.U32.HI R10, RZ, 0x8, R9 ;  /* 0x00000008ff0a7819 */ /* 0x000fe40000011609 */
[----:B------:R-:W-:Y:S02]  /*0e10*/  LOP3.LUT R15, R15, 0xff00ff, RZ, 0xc0, !PT ;  /* 0x00ff00ff0f0f7812 */ /* 0x000fe400078ec0ff */
[----:B------:R-:W-:Y:S01]  /*0e20*/  SHF.L.W.U32.HI R14, R7, 0x8, R7 ;  /* 0x00000008070e7819 */ /* 0x000fe20000010e07 */
[----:B------:R-:W-:Y:S01]  /*0e30*/  IMAD R11, R11, 0x1000000, R16 ;  /* 0x010000000b0b7824 */ /* 0x000fe200078e0210 */
[----:B------:R-:W-:Y:S01]  /*0e40*/  LOP3.LUT R10, R15, 0xff00, R10, 0xf8, !PT ;  /* 0x0000ff000f0a7812 */ /* 0x000fe200078ef80a */
[----:B------:R-:W-:Y:S01]  /*0e50*/  IMAD R17, R8, 0x1000000, R17 ;  /* 0x0100000008117824 */ /* 0x000fe200078e0211 */
[----:B------:R-:W-:-:S02]  /*0e60*/  SHF.L.W.U32.HI R16, R6, 0x8, R6 ;  /* 0x0000000806107819 */ /* 0x000fc40000010e06 */
[----:B------:R-:W-:Y:S02]  /*0e70*/  LOP3.LUT R15, R14, 0xff00ff, RZ, 0xc0, !PT ;  /* 0x00ff00ff0e0f7812 */ /* 0x000fe400078ec0ff */
[----:B------:R-:W-:Y:S01]  /*0e80*/  SHF.L.W.U32.HI R14, R4, 0x8, R4 ;  /* 0x00000008040e7819 */ /* 0x000fe20000010e04 */
[----:B------:R0:W-:Y:S01]  /*0e90*/  STG.E desc[UR8][R2.64+0x1c], R13 ;  /* 0x00001c0d02007986 */ /* 0x0001e2000c101908 */
[----:B------:R-:W-:Y:S01]  /*0ea0*/  IMAD R9, R9, 0x1000000, R10 ;  /* 0x0100000009097824 */ /* 0x000fe200078e020a */
[----:B------:R-:W-:Y:S02]  /*0eb0*/  SHF.R.U32.HI R8, RZ, 0x8, R7 ;  /* 0x00000008ff087819 */ /* 0x000fe40000011607 */
[----:B------:R1:W-:Y:S01]  /*0ec0*/  STG.E desc[UR8][R2.64+0x24], R11 ;  /* 0x0000240b02007986 */ /* 0x0003e2000c101908 */
[----:B------:R-:W-:Y:S02]  /*0ed0*/  SHF.R.U32.HI R10, RZ, 0x8, R6 ;  /* 0x00000008ff0a7819 */ /* 0x000fe40000011606 */
[----:B------:R-:W-:Y:S01]  /*0ee0*/  LOP3.LUT R14, R14, 0xff00ff, RZ, 0xc0, !PT ;  /* 0x00ff00ff0e0e7812 */ /* 0x000fe200078ec0ff */
[----:B------:R3:W-:Y:S01]  /*0ef0*/  STG.E desc[UR8][R2.64+0x28], R17 ;  /* 0x0000281102007986 */ /* 0x0007e2000c101908 */
[----:B0-----:R-:W-:-:S02]  /*0f00*/  LOP3.LUT R13, R16, 0xff00ff, RZ, 0xc0, !PT ;  /* 0x00ff00ff100d7812 */ /* 0x001fc400078ec0ff */
[----:B-1----:R-:W-:Y:S02]  /*0f10*/  SHF.R.U32.HI R11, RZ, 0x8, R4 ;  /* 0x00000008ff0b7819 */ /* 0x002fe40000011604 */
[----:B------:R-:W-:Y:S02]  /*0f20*/  LOP3.LUT R8, R15, 0xff00, R8, 0xf8, !PT ;  /* 0x0000ff000f087812 */ /* 0x000fe400078ef808 */
[----:B------:R-:W-:Y:S02]  /*0f30*/  LOP3.LUT R13, R13, 0xff00, R10, 0xf8, !PT ;  /* 0x0000ff000d0d7812 */ /* 0x000fe400078ef80a */
[----:B------:R-:W-:Y:S01]  /*0f40*/  LOP3.LUT R15, R14, 0xff00, R11, 0xf8, !PT ;  /* 0x0000ff000e0f7812 */ /* 0x000fe200078ef80b */
[----:B------:R-:W-:Y:S02]  /*0f50*/  IMAD R11, R7, 0x1000000, R8 ;  /* 0x01000000070b7824 */ /* 0x000fe400078e0208 */
[----:B------:R-:W-:Y:S02]  /*0f60*/  IMAD R13, R6, 0x1000000, R13 ;  /* 0x01000000060d7824 */ /* 0x000fe400078e020d */
[----:B------:R-:W-:Y:S01]  /*0f70*/  IMAD R15, R4, 0x1000000, R15 ;  /* 0x01000000040f7824 */ /* 0x000fe200078e020f */
[----:B------:R0:W-:Y:S04]  /*0f80*/  STG.E desc[UR8][R2.64+0x14], R23 ;  /* 0x0000141702007986 */ /* 0x0001e8000c101908 */
[----:B------:R0:W-:Y:S04]  /*0f90*/  STG.E desc[UR8][R2.64+0x18], R19 ;  /* 0x0000181302007986 */ /* 0x0001e8000c101908 */
[----:B------:R0:W-:Y:S04]  /*0fa0*/  STG.E desc[UR8][R2.64+0x20], R21 ;  /* 0x0000201502007986 */ /* 0x0001e8000c101908 */
[----:B------:R0:W-:Y:S04]  /*0fb0*/  STG.E desc[UR8][R2.64+0x2c], R9 ;  /* 0x00002c0902007986 */ /* 0x0001e8000c101908 */
[----:B------:R0:W-:Y:S04]  /*0fc0*/  STG.E desc[UR8][R2.64+0x30], R11 ;  /* 0x0000300b02007986 */ /* 0x0001e8000c101908 */
[----:B------:R0:W-:Y:S04]  /*0fd0*/  STG.E desc[UR8][R2.64+0x34], R13 ;  /* 0x0000340d02007986 */ /* 0x0001e8000c101908 */
[----:B------:R0:W-:Y:S01]  /*0fe0*/  STG.E desc[UR8][R2.64+0x38], R15 ;  /* 0x0000380f02007986 */ /* 0x0001e2000c101908 */
[----:B------:R-:W-:Y:S01]  /*0ff0*/  UIADD3 UR4, UPT, UPT, UR4, 0x1, URZ ;  /* 0x0000000104047890 */ /* 0x000fe2000fffe0ff */
[----:B------:R-:W-:-:S05]  /*1000*/  IMAD.MOV.U32 R7, RZ, RZ, 0x10 ;  /* 0x00000010ff077424 */ /* 0x000fca00078e00ff */
[----:B------:R-:W-:Y:S02]  /*1010*/  ISETP.NE.AND P1, PT, R5, UR4, PT ;  /* 0x0000000405007c0c */ /* 0x000fe4000bf25270 */
[--C-:B--2---:R-:W-:Y:S02]  /*1020*/  SHF.L.W.U32.HI R18, R12, 0x8, R12.reuse ;  /* 0x000000080c127819 */ /* 0x104fe40000010e0c */
[----:B------:R-:W-:Y:S02]  /*1030*/  SHF.R.U32.HI R16, RZ, 0x8, R12 ;  /* 0x00000008ff107819 */ /* 0x000fe4000001160c */
[----:B---3--:R-:W-:-:S04]  /*1040*/  LOP3.LUT R17, R18, 0xff00ff, RZ, 0xc0, !PT ;  /* 0x00ff00ff12117812 */ /* 0x008fc800078ec0ff */
[----:B------:R-:W-:-:S05]  /*1050*/  LOP3.LUT R17, R17, 0xff00, R16, 0xf8, !PT ;  /* 0x0000ff0011117812 */ /* 0x000fca00078ef810 */
[----:B------:R-:W-:-:S05]  /*1060*/  IMAD R17, R12, 0x1000000, R17 ;  /* 0x010000000c117824 */ /* 0x000fca00078e0211 */
[----:B------:R0:W-:Y:S02]  /*1070*/  STG.E desc[UR8][R2.64+0x3c], R17 ;  /* 0x00003c1102007986 */ /* 0x0001e4000c101908 */
.L_x_0:
[----:B-1----:R-:W-:-:S05]  /*1080*/  IMAD.WIDE.U32 R4, R7, 0x4, R2 ;  /* 0x0000000407047825 */ /* 0x002fca00078e0002 */
[----:B------:R-:W2:Y:S04]  /*1090*/  LDG.E R8, desc[UR8][R4.64+-0x38] ;  /* 0xffffc80804087981 */ /* 0x000ea8000c1e1900 */
[----:B0-----:R-:W3:Y:S04]  /*10a0*/  LDG.E R13, desc[UR8][R4.64+-0x3c] ;  /* 0xffffc408040d7981 */ /* 0x001ee8000c1e1900 */
[----:B------:R-:W4:Y:S04]  /*10b0*/  LDG.E R14, desc[UR8][R4.64+-0x18] ;  /* 0xffffe808040e7981 */ /* 0x000f28000c1e1900 */
[----:B------:R-:W5:Y:S04]  /*10c0*/  LDG.E R18, desc[UR8][R4.64+-0x8] ;  /* 0xfffff80804127981 */ /* 0x000f68000c1e1900 */
[----:B------:R-:W5:Y:S04]  /*10d0*/  LDG.E R10, desc[UR8][R4.64+-0x4] ;  /* 0xfffffc08040a7981 */ /* 0x000f68000c1e1900 */
[----:B------:R-:W5:Y:S04]  /*10e0*/  LDG.E R21, desc[UR8][R4.64+-0x40] ;  /* 0xffffc00804157981 */ /* 0x000f68000c1e1900 */
[----:B------:R-:W5:Y:S04]  /*10f0*/  LDG.E R22, desc[UR8][R4.64+-0x1c] ;  /* 0xffffe40804167981 */ /* 0x000f68000c1e1900 */
[----:B------:R-:W5:Y:S04]  /*1100*/  LDG.E R12, desc[UR8][R4.64+-0x30] ;  /* 0xffffd008040c7981 */ /* 0x000f68000c1e1900 */
[----:B------:R-:W5:Y:S04]  /*1110*/  LDG.E R9, desc[UR8][R4.64+-0x34] ;  /* 0xffffcc0804097981 */ /* 0x000f68000c1e1900 */
[----:B------:R-:W5:Y:S04]  /*1120*/  LDG.E R11, desc[UR8][R4.64+-0x14] ;  /* 0xffffec08040b7981 */ /* 0x000f68000c1e1900 */
[----:B------:R-:W5:Y:S01]  /*1130*/  LDG.E R6, desc[UR8][R4.64+-0x10] ;  /* 0xfffff00804067981 */ /* 0x000f62000c1e1900 */
[----:B------:R-:W-:-:S05]  /*1140*/  VIADD R7, R7, 0x4 ;  /* 0x0000000407077836 */ /* 0x000fca0000000000 */
[----:B------:R-:W-:Y:S02]  /*1150*/  ISETP.NE.AND P0, PT, R7, 0x40, PT ;  /* 0x000000400700780c */ /* 0x000fe40003f05270 */
[C-C-:B--2---:R-:W-:Y:S02]  /*1160*/  SHF.L.W.U32.HI R23, R8.reuse, 0x19, R8.reuse ;  /* 0x0000001908177819 */ /* 0x144fe40000010e08 */
[--C-:B------:R-:W-:Y:S02]  /*1170*/  SHF.L.W.U32.HI R24, R8, 0xe, R8.reuse ;  /* 0x0000000e08187819 */ /* 0x100fe40000010e08 */
[----:B------:R-:W-:Y:S02]  /*1180*/  SHF.R.U32.HI R25, RZ, 0x3, R8 ;  /* 0x00000003ff197819 */ /* 0x000fe40000011608 */
[----:B---3--:R-:W-:Y:S02]  /*1190*/  SHF.L.W.U32.HI R15, R13, 0x19, R13 ;  /* 0x000000190d0f7819 */ /* 0x008fe40000010e0d */
[----:B------:R-:W-:-:S02]  /*11a0*/  LOP3.LUT R23, R25, R23, R24, 0x96, !PT ;  /* 0x0000001719177212 */ /* 0x000fc400078e9618 */
[--C-:B------:R-:W-:Y:S02]  /*11b0*/  SHF.L.W.U32.HI R16, R13, 0xe, R13.reuse ;  /* 0x0000000e0d107819 */ /* 0x100fe40000010e0d */
[--C-:B------:R-:W-:Y:S02]  /*11c0*/  SHF.R.U32.HI R17, RZ, 0x3, R13.reuse ;  /* 0x00000003ff117819 */ /* 0x100fe4000001160d */
[----:B----4-:R-:W-:Y:S02]  /*11d0*/  IADD3 R23, PT, PT, R14, R23, R13 ;  /* 0x000000170e177210 */ /* 0x010fe40007ffe00d */
[C-C-:B-----5:R-:W-:Y:S02]  /*11e0*/  SHF.L.W.U32.HI R19, R18.reuse, 0xf, R18.reuse ;  /* 0x0000000f12137819 */ /* 0x160fe40000010e12 */
[----:B------:R-:W-:Y:S02]  /*11f0*/  SHF.L.W.U32.HI R20, R18, 0xd, R18 ;  /* 0x0000000d12147819 */ /* 0x000fe40000010e12 */
[----:B------:R-:W-:-:S02]  /*1200*/  SHF.L.W.U32.HI R13, R10, 0xf, R10 ;  /* 0x0000000f0a0d7819 */ /* 0x000fc40000010e0a */
[----:B------:R-:W-:Y:S02]  /*1210*/  SHF.L.W.U32.HI R14, R10, 0xd, R10 ;  /* 0x0000000d0a0e7819 */ /* 0x000fe40000010e0a */
[----:B------:R-:W-:Y:S02]  /*1220*/  SHF.R.U32.HI R18, RZ, 0xa, R18 ;  /* 0x0000000aff127819 */ /* 0x000fe40000011612 */
[----:B------:R-:W-:Y:S02]  /*1230*/  LOP3.LUT R16, R17, R15, R16, 0x96, !PT ;  /* 0x0000000f11107212 */ /* 0x000fe400078e9610 */
[----:B------:R-:W-:Y:S02]  /*1240*/  SHF.R.U32.HI R10, RZ, 0xa, R10 ;  /* 0x0000000aff0a7819 */ /* 0x000fe4000001160a */
[----:B------:R-:W-:Y:S02]  /*1250*/  LOP3.LUT R15, R18, R19, R20, 0x96, !PT ;  /* 0x00000013120f7212 */ /* 0x000fe400078e9614 */
[----:B------:R-:W-:-:S02]  /*1260*/  IADD3 R16, PT, PT, R22, R16, R21 ;  /* 0x0000001016107210 */ /* 0x000fc40007ffe015 */
[----:B------:R-:W-:Y:S02]  /*1270*/  LOP3.LUT R10, R10, R13, R14, 0x96, !PT ;  /* 0x0000000d0a0a7212 */ /* 0x000fe400078e960e */
[C---:B------:R-:W-:Y:S01]  /*1280*/  SHF.L.W.U32.HI R20, R12.reuse, 0x19, R12 ;  /* 0x000000190c147819 */ /* 0x040fe20000010e0c */
[----:B------:R-:W-:Y:S01]  /*1290*/  IMAD.IADD R15, R15, 0x1, R16 ;  /* 0x000000010f0f7824 */ /* 0x000fe200078e0210 */
[----:B------:R-:W-:Y:S01]  /*12a0*/  SHF.L.W.U32.HI R21, R12, 0xe, R12 ;  /* 0x0000000e0c157819 */ /* 0x000fe20000010e0c */
[----:B------:R-:W-:Y:S01]  /*12b0*/  IMAD.IADD R23, R10, 0x1, R23 ;  /* 0x000000010a177824 */ /* 0x000fe200078e0217 */
[C-C-:B------:R-:W-:Y:S02]  /*12c0*/  SHF.L.W.U32.HI R17, R9.reuse, 0x19, R9.reuse ;  /* 0x0000001909117819 */ /* 0x140fe40000010e09 */
[--C-:B------:R-:W-:Y:S02]  /*12d0*/  SHF.L.W.U32.HI R18, R9, 0xe, R9.reuse ;  /* 0x0000000e09127819 */ /* 0x100fe40000010e09 */
[----:B------:R-:W-:-:S02]  /*12e0*/  SHF.R.U32.HI R19, RZ, 0x3, R9 ;  /* 0x00000003ff137819 */ /* 0x000fc40000011609 */
[----:B------:R-:W-:Y:S02]  /*12f0*/  SHF.R.U32.HI R12, RZ, 0x3, R12 ;  /* 0x00000003ff0c7819 */ /* 0x000fe4000001160c */
[----:B------:R-:W-:Y:S02]  /*1300*/  LOP3.LUT R17, R19, R17, R18, 0x96, !PT ;  /* 0x0000001113117212 */ /* 0x000fe400078e9612 */
[----:B------:R-:W-:Y:S02]  /*1310*/  LOP3.LUT R20, R12, R20, R21, 0x96, !PT ;  /* 0x000000140c147212 */ /* 0x000fe400078e9615 */
[C-C-:B------:R-:W-:Y:S02]  /*1320*/  SHF.L.W.U32.HI R10, R15.reuse, 0xf, R15.reuse ;  /* 0x0000000f0f0a7819 */ /* 0x140fe40000010e0f */
[--C-:B------:R-:W-:Y:S02]  /*1330*/  SHF.L.W.U32.HI R13, R15, 0xd, R15.reuse ;  /* 0x0000000d0f0d7819 */ /* 0x100fe40000010e0f */
[----:B------:R-:W-:-:S02]  /*1340*/  SHF.R.U32.HI R12, RZ, 0xa, R15 ;  /* 0x0000000aff0c7819 */ /* 0x000fc4000001160f */
[C-C-:B------:R-:W-:Y:S02]  /*1350*/  SHF.L.W.U32.HI R14, R23.reuse, 0xf, R23.reuse ;  /* 0x0000000f170e7819 */ /* 0x140fe40000010e17 */
[--C-:B------:R-:W-:Y:S02]  /*1360*/  SHF.L.W.U32.HI R19, R23, 0xd, R23.reuse ;  /* 0x0000000d17137819 */ /* 0x100fe40000010e17 */
[----:B------:R-:W-:Y:S02]  /*1370*/  SHF.R.U32.HI R16, RZ, 0xa, R23 ;  /* 0x0000000aff107819 */ /* 0x000fe40000011617 */
[----:B------:R-:W-:Y:S02]  /*1380*/  LOP3.LUT R10, R12, R10, R13, 0x96, !PT ;  /* 0x0000000a0c0a7212 */ /* 0x000fe400078e960d */
[----:B------:R-:W-:Y:S02]  /*1390*/  IADD3 R11, PT, PT, R11, R17, R8 ;  /* 0x000000110b0b7210 */ /* 0x000fe40007ffe008 */
[----:B------:R-:W-:-:S02]  /*13a0*/  IADD3 R9, PT, PT, R6, R20, R9 ;  /* 0x0000001406097210 */ /* 0x000fc40007ffe009 */
[----:B------:R-:W-:Y:S01]  /*13b0*/  LOP3.LUT R14, R16, R14, R19, 0x96, !PT ;  /* 0x0000000e100e7212 */ /* 0x000fe200078e9613 */
[----:B------:R-:W-:-:S04]  /*13c0*/  IMAD.IADD R11, R10, 0x1, R11 ;  /* 0x000000010a0b7824 */ /* 0x000fc800078e020b */
[----:B------:R-:W-:Y:S01]  /*13d0*/  IMAD.IADD R9, R14, 0x1, R9 ;  /* 0x000000010e097824 */ /* 0x000fe200078e0209 */
[----:B------:R1:W-:Y:S04]  /*13e0*/  STG.E desc[UR8][R4.64], R15 ;  /* 0x0000000f04007986 */ /* 0x0003e8000c101908 */
[----:B------:R1:W-:Y:S04]  /*13f0*/  STG.E desc[UR8][R4.64+0x8], R11 ;  /* 0x0000080b04007986 */ /* 0x0003e8000c101908 */
[----:B------:R1:W-:Y:S04]  /*1400*/  STG.E desc[UR8][R4.64+0x4], R23 ;  /* 0x0000041704007986 */ /* 0x0003e8000c101908 */
[----:B------:R1:W-:Y:S01]  /*1410*/  STG.E desc[UR8][R4.64+0xc], R9 ;  /* 0x00000c0904007986 */ /* 0x0003e2000c101908 */
[----:B------:R-:W-:Y:S05]  /*1420*/  @P0 BRA `(.L_x_0) ;  /* 0xfffffffc00140947 */ /* 0x000fea000383ffff */
[----:B------:R-:W-:Y:S05]  /*1430*/  @P1 BRA `(.L_x_1) ;  /* 0xffffffec00241947 */ /* 0x000fea000383ffff */
[----:B------:R-:W-:Y:S05]  /*1440*/  EXIT ;  /* 0x000000000000794d */ /* 0x000fea0003800000 */
.L_x_2:
[----:B------:R-:W-:-:S00]  /*1450*/  BRA `(.L_x_2) ;  /* 0xfffffffc00fc7947 */ /* 0x000fc0000383ffff */
[----:B------:R-:W-:-:S00]  /*1460*/  NOP ;  /* 0x0000000000007918 */ /* 0x000fc00000000000 */
        /* <DEDUP_REMOVED lines=9> */
.L_x_3:


//--------------------- .nv.shared.reserved.0     --------------------------
	.section	.nv.shared.reserved.0,"aw",@nobits
	.weak		__nv_reservedSMEM_offset_0_alias
	.size		__nv_reservedSMEM_offset_0_alias, 0, 64
	.other		__nv_reservedSMEM_offset_0_alias,@"STO_CUDA_RESERVED_SHARED STV_DEFAULT"
__nv_reservedSMEM_offset_0_alias:
	.zero		0
	.zero		64


//--------------------- .nv.constant0._Z7processPKhPjj --------------------------
	.section	.nv.constant0._Z7processPKhPjj,"a",@progbits
	.sectionflags	@""
	.align	4
.nv.constant0._Z7processPKhPjj:
	.zero		916


//--------------------- SYMBOLS --------------------------

	.type		.nv.reservedSmem.offset0,@object
	.size		.nv.reservedSmem.offset0,0x4
